//
// Generated by NVIDIA NVVM Compiler
//
// Compiler Build ID: CL-36424714
// Cuda compilation tools, release 13.0, V13.0.88
// Based on NVVM 20.0.0
//

.version 9.0
.target sm_100
.address_size 64

	// .globl	_Z13matmul_kernelPKfS0_Pfm

.visible .entry _Z13matmul_kernelPKfS0_Pfm(
	.param .u64 .ptr .align 1 _Z13matmul_kernelPKfS0_Pfm_param_0,
	.param .u64 .ptr .align 1 _Z13matmul_kernelPKfS0_Pfm_param_1,
	.param .u64 .ptr .align 1 _Z13matmul_kernelPKfS0_Pfm_param_2,
	.param .u64 _Z13matmul_kernelPKfS0_Pfm_param_3
)
{
	.reg .pred 	%p<7>;
	.reg .b32 	%r<8>;
	.reg .b32 	%f<23>;
	.reg .b64 	%rd<53>;

	ld.param.u64 	%rd23, [_Z13matmul_kernelPKfS0_Pfm_param_0];
	ld.param.u64 	%rd24, [_Z13matmul_kernelPKfS0_Pfm_param_1];
	ld.param.u64 	%rd21, [_Z13matmul_kernelPKfS0_Pfm_param_2];
	ld.param.u64 	%rd22, [_Z13matmul_kernelPKfS0_Pfm_param_3];
	cvta.to.global.u64 	%rd1, %rd24;
	cvta.to.global.u64 	%rd2, %rd23;
	mov.u32 	%r1, %ctaid.x;
	mov.u32 	%r2, %ntid.x;
	mov.u32 	%r3, %tid.x;
	mad.lo.s32 	%r4, %r1, %r2, %r3;
	cvt.u64.u32 	%rd3, %r4;
	mul.lo.s64 	%rd25, %rd22, %rd22;
	setp.le.u64 	%p1, %rd25, %rd3;
	@%p1 bra 	$L__BB0_9;
	and.b64  	%rd26, %rd22, -4294967296;
	setp.ne.s64 	%p2, %rd26, 0;
	@%p2 bra 	$L__BB0_3;
	cvt.u32.u64 	%r5, %rd22;
	cvt.u32.u64 	%r6, %rd3;
	rem.u32 	%r7, %r6, %r5;
	cvt.u64.u32 	%rd47, %r7;
	bra.uni 	$L__BB0_4;
$L__BB0_3:
	rem.u64 	%rd47, %rd3, %rd22;
$L__BB0_4:
	sub.s64 	%rd7, %rd3, %rd47;
	cvta.to.global.u64 	%rd28, %rd21;
	shl.b64 	%rd29, %rd3, 2;
	add.s64 	%rd8, %rd28, %rd29;
	ld.global.f32 	%f21, [%rd8];
	max.u64 	%rd9, %rd22, 1;
	and.b64  	%rd51, %rd9, 3;
	setp.lt.u64 	%p3, %rd22, 4;
	mov.b64 	%rd52, 0;
	@%p3 bra 	$L__BB0_7;
	and.b64  	%rd52, %rd9, -4;
	mov.b64 	%rd49, 0;
	mov.u64 	%rd48, %rd52;
$L__BB0_6:
	add.s64 	%rd31, %rd7, %rd49;
	shl.b64 	%rd32, %rd31, 2;
	add.s64 	%rd33, %rd2, %rd32;
	ld.global.f32 	%f7, [%rd33];
	mad.lo.s64 	%rd34, %rd49, %rd22, %rd47;
	shl.b64 	%rd35, %rd34, 2;
	add.s64 	%rd36, %rd1, %rd35;
	ld.global.f32 	%f8, [%rd36];
	fma.rn.f32 	%f9, %f7, %f8, %f21;
	st.global.f32 	[%rd8], %f9;
	ld.global.f32 	%f10, [%rd33+4];
	shl.b64 	%rd37, %rd22, 2;
	add.s64 	%rd38, %rd36, %rd37;
	ld.global.f32 	%f11, [%rd38];
	fma.rn.f32 	%f12, %f10, %f11, %f9;
	st.global.f32 	[%rd8], %f12;
	ld.global.f32 	%f13, [%rd33+8];
	add.s64 	%rd39, %rd38, %rd37;
	ld.global.f32 	%f14, [%rd39];
	fma.rn.f32 	%f15, %f13, %f14, %f12;
	st.global.f32 	[%rd8], %f15;
	ld.global.f32 	%f16, [%rd33+12];
	add.s64 	%rd40, %rd39, %rd37;
	ld.global.f32 	%f17, [%rd40];
	fma.rn.f32 	%f21, %f16, %f17, %f15;
	st.global.f32 	[%rd8], %f21;
	add.s64 	%rd49, %rd49, 4;
	add.s64 	%rd48, %rd48, -4;
	setp.ne.s64 	%p4, %rd48, 0;
	@%p4 bra 	$L__BB0_6;
$L__BB0_7:
	setp.eq.s64 	%p5, %rd51, 0;
	@%p5 bra 	$L__BB0_9;
$L__BB0_8:
	.pragma "nounroll";
	add.s64 	%rd41, %rd7, %rd52;
	shl.b64 	%rd42, %rd41, 2;
	add.s64 	%rd43, %rd2, %rd42;
	ld.global.f32 	%f18, [%rd43];
	mad.lo.s64 	%rd44, %rd52, %rd22, %rd47;
	shl.b64 	%rd45, %rd44, 2;
	add.s64 	%rd46, %rd1, %rd45;
	ld.global.f32 	%f19, [%rd46];
	fma.rn.f32 	%f21, %f18, %f19, %f21;
	st.global.f32 	[%rd8], %f21;
	add.s64 	%rd52, %rd52, 1;
	add.s64 	%rd51, %rd51, -1;
	setp.ne.s64 	%p6, %rd51, 0;
	@%p6 bra 	$L__BB0_8;
$L__BB0_9:
	ret;

}


// ===== COMPILED SASS (sm_100) =====

	.target	sm_100

	.elftype	@"ET_EXEC"


//--------------------- .note.nv.tkinfo           --------------------------
	.section	.note.nv.tkinfo,"",@"SHT_NOTE"
	.sectionflags	@"SHF_NOTE_NV_TKINFO"
	.tkinfo
        /*0018*/ 	.word	0x00000002
        /*0030*/ 	.string	""
        /*0030*/ 	.string	"ptxas"
        /*0030*/ 	.string	"Cuda compilation tools, release 13.0, V13.0.88"
        /*0030*/ 	.string	"Build cuda_13.0.r13.0/compiler.36424714_0"
        /*0030*/ 	.string	"-arch sm_100 -m 64 "



//--------------------- .note.nv.cuinfo           --------------------------
	.section	.note.nv.cuinfo,"",@"SHT_NOTE"
	.sectionflags	@"SHF_NOTE_NV_CUINFO"
        /*0018*/ 	.short	0x0002
        /*001a*/ 	.short	0x0064
        /*001c*/ 	.short	0x0082
	.zero		2


//--------------------- .nv.info                  --------------------------
	.section	.nv.info,"",@"SHT_CUDA_INFO"
	.align	4


	//----- nvinfo : EIATTR_REGCOUNT
	.align		4
        /*0000*/ 	.byte	0x04, 0x2f
        /*0002*/ 	.short	(.L_1 - .L_0)
	.align		4
.L_0:
        /*0004*/ 	.word	index@(_Z13matmul_kernelPKfS0_Pfm)
        /*0008*/ 	.word	0x0000001a


	//----- nvinfo : EIATTR_FRAME_SIZE
	.align		4
.L_1:
        /*000c*/ 	.byte	0x04, 0x11
        /*000e*/ 	.short	(.L_3 - .L_2)
	.align		4
.L_2:
        /*0010*/ 	.word	index@($__internal_0_$__cuda_sm20_rem_u64)
        /*0014*/ 	.word	0x00000000


	//----- nvinfo : EIATTR_FRAME_SIZE
	.align		4
.L_3:
        /*0018*/ 	.byte	0x04, 0x11
        /*001a*/ 	.short	(.L_5 - .L_4)
	.align		4
.L_4:
        /*001c*/ 	.word	index@(_Z13matmul_kernelPKfS0_Pfm)
        /*0020*/ 	.word	0x00000000


	//----- nvinfo : EIATTR_MIN_STACK_SIZE
	.align		4
.L_5:
        /*0024*/ 	.byte	0x04, 0x12
        /*0026*/ 	.short	(.L_7 - .L_6)
	.align		4
.L_6:
        /*0028*/ 	.word	index@(_Z13matmul_kernelPKfS0_Pfm)
        /*002c*/ 	.word	0x00000000
.L_7:


//--------------------- .nv.compat                --------------------------
	.section	.nv.compat,"",@"SHT_CUDA_COMPAT_INFO"
	.align	4
        /*0000*/ 	.byte	0x02, 0x09, 0x00, 0x00, 0x02, 0x02, 0x01, 0x00, 0x02, 0x05, 0x05, 0x00, 0x03, 0x07, 0x01, 0x01
        /*0010*/ 	.byte	0x02, 0x03, 0x00, 0x00, 0x02, 0x06, 0x01, 0x00, 0x04, 0x0b, 0x08, 0x00, 0x09, 0x00, 0x00, 0x00
        /*0020*/ 	.byte	0x00, 0x00, 0x00, 0x00


//--------------------- .nv.info._Z13matmul_kernelPKfS0_Pfm --------------------------
	.section	.nv.info._Z13matmul_kernelPKfS0_Pfm,"",@"SHT_CUDA_INFO"
	.sectionflags	@""
	.align	4


	//----- nvinfo : EIATTR_CUDA_API_VERSION
	.align		4
        /*0000*/ 	.byte	0x04, 0x37
        /*0002*/ 	.short	(.L_9 - .L_8)
.L_8:
        /*0004*/ 	.word	0x00000082


	//----- nvinfo : EIATTR_KPARAM_INFO
	.align		4
.L_9:
        /*0008*/ 	.byte	0x04, 0x17
        /*000a*/ 	.short	(.L_11 - .L_10)
.L_10:
        /*000c*/ 	.word	0x00000000
        /*0010*/ 	.short	0x0003
        /*0012*/ 	.short	0x0018
        /*0014*/ 	.byte	0x00, 0xf0, 0x21, 0x00


	//----- nvinfo : EIATTR_KPARAM_INFO
	.align		4
.L_11:
        /*0018*/ 	.byte	0x04, 0x17
        /*001a*/ 	.short	(.L_13 - .L_12)
.L_12:
        /*001c*/ 	.word	0x00000000
        /*0020*/ 	.short	0x0002
        /*0022*/ 	.short	0x0010
        /*0024*/ 	.byte	0x00, 0xf5, 0x21, 0x00


	//----- nvinfo : EIATTR_KPARAM_INFO
	.align		4
.L_13:
        /*0028*/ 	.byte	0x04, 0x17
        /*002a*/ 	.short	(.L_15 - .L_14)
.L_14:
        /*002c*/ 	.word	0x00000000
        /*0030*/ 	.short	0x0001
        /*0032*/ 	.short	0x0008
        /*0034*/ 	.byte	0x00, 0xf5, 0x21, 0x00


	//----- nvinfo : EIATTR_KPARAM_INFO
	.align		4
.L_15:
        /*0038*/ 	.byte	0x04, 0x17
        /*003a*/ 	.short	(.L_17 - .L_16)
.L_16:
        /*003c*/ 	.word	0x00000000
        /*0040*/ 	.short	0x0000
        /*0042*/ 	.short	0x0000
        /*0044*/ 	.byte	0x00, 0xf5, 0x21, 0x00


	//----- nvinfo : EIATTR_SPARSE_MMA_MASK
	.align		4
.L_17:
        /*0048*/ 	.byte	0x03, 0x50
        /*004a*/ 	.short	0x0000


	//----- nvinfo : EIATTR_MAXREG_COUNT
	.align		4
        /*004c*/ 	.byte	0x03, 0x1b
        /*004e*/ 	.short	0x00ff


	//----- nvinfo : EIATTR_MERCURY_ISA_VERSION
	.align		4
        /*0050*/ 	.byte	0x03, 0x5f
        /*0052*/ 	.short	0x0101


	//----- nvinfo : EIATTR_VRC_CTA_INIT_COUNT
	.align		4
        /*0054*/ 	.byte	0x02, 0x4a
	.zero		1
	.zero		1


	//----- nvinfo : EIATTR_EXIT_INSTR_OFFSETS
	.align		4
        /*0058*/ 	.byte	0x04, 0x1c
        /*005a*/ 	.short	(.L_19 - .L_18)


	//   ....[0]....
.L_18:
        /*005c*/ 	.word	0x000000d0


	//   ....[1]....
        /*0060*/ 	.word	0x00001430


	//   ....[2]....
        /*0064*/ 	.word	0x000015b0


	//----- nvinfo : EIATTR_CRS_STACK_SIZE
	.align		4
.L_19:
        /*0068*/ 	.byte	0x04, 0x1e
        /*006a*/ 	.short	(.L_21 - .L_20)
.L_20:
        /*006c*/ 	.word	0x00000000


	//----- nvinfo : EIATTR_CBANK_PARAM_SIZE
	.align		4
.L_21:
        /*0070*/ 	.byte	0x03, 0x19
        /*0072*/ 	.short	0x0020


	//----- nvinfo : EIATTR_PARAM_CBANK
	.align		4
        /*0074*/ 	.byte	0x04, 0x0a
        /*0076*/ 	.short	(.L_23 - .L_22)
	.align		4
.L_22:
        /*0078*/ 	.word	index@(.nv.constant0._Z13matmul_kernelPKfS0_Pfm)
        /*007c*/ 	.short	0x0380
        /*007e*/ 	.short	0x0020


	//----- nvinfo : EIATTR_SW_WAR
	.align		4
.L_23:
        /*0080*/ 	.byte	0x04, 0x36
        /*0082*/ 	.short	(.L_25 - .L_24)
.L_24:
        /*0084*/ 	.word	0x00000008
.L_25:


//--------------------- .nv.callgraph             --------------------------
	.section	.nv.callgraph,"",@"SHT_CUDA_CALLGRAPH"
	.align	4
	.sectionentsize	8
	.align		4
        /*0000*/ 	.word	0x00000000
	.align		4
        /*0004*/ 	.word	0xffffffff
	.align		4
        /*0008*/ 	.word	0x00000000
	.align		4
        /*000c*/ 	.word	0xfffffffe
	.align		4
        /*0010*/ 	.word	0x00000000
	.align		4
        /*0014*/ 	.word	0xfffffffd
	.align		4
        /*0018*/ 	.word	0x00000000
	.align		4
        /*001c*/ 	.word	0xfffffffc


//--------------------- .text._Z13matmul_kernelPKfS0_Pfm --------------------------
	.section	.text._Z13matmul_kernelPKfS0_Pfm,"ax",@progbits
	.align	128
        .global         _Z13matmul_kernelPKfS0_Pfm
        .type           _Z13matmul_kernelPKfS0_Pfm,@function
        .size           _Z13matmul_kernelPKfS0_Pfm,(.L_x_10 - _Z13matmul_kernelPKfS0_Pfm)
        .other          _Z13matmul_kernelPKfS0_Pfm,@"STO_CUDA_ENTRY STV_DEFAULT"
_Z13matmul_kernelPKfS0_Pfm:
.text._Z13matmul_kernelPKfS0_Pfm:
[----:B------:R-:W-:Y:S01]  /*0000*/  LDC R1, c[0x0][0x37c] ;  /* 0x0000df00ff017b82 */ /* 0x000fe20000000800 */
[----:B------:R-:W0:Y:S01]  /*0010*/  S2R R0, SR_TID.X ;  /* 0x0000000000007919 */ /* 0x000e220000002100 */
[----:B------:R-:W1:Y:S06]  /*0020*/  LDCU.64 UR8, c[0x0][0x398] ;  /* 0x00007300ff0877ac */ /* 0x000e6c0008000a00 */
[----:B------:R-:W0:Y:S08]  /*0030*/  S2UR UR5, SR_CTAID.X ;  /* 0x00000000000579c3 */ /* 0x000e300000002500 */
[----:B------:R-:W0:Y:S01]  /*0040*/  LDC R7, c[0x0][0x360] ;  /* 0x0000d800ff077b82 */ /* 0x000e220000000800 */
[----:B-1----:R-:W-:-:S02]  /*0050*/  UIMAD UR4, UR9, UR8, URZ ;  /* 0x00000008090472a4 */ /* 0x002fc4000f8e02ff */
[----:B------:R-:W-:Y:S02]  /*0060*/  UIMAD.WIDE.U32 UR6, UR8, UR8, URZ ;  /* 0x00000008080672a5 */ /* 0x000fe4000f8e00ff */
[----:B------:R-:W-:-:S04]  /*0070*/  UIMAD UR4, UR8, UR9, UR4 ;  /* 0x00000009080472a4 */ /* 0x000fc8000f8e0204 */
[----:B------:R-:W-:Y:S01]  /*0080*/  UIADD3 UR4, UPT, UPT, UR7, UR4, URZ ;  /* 0x0000000407047290 */ /* 0x000fe2000fffe0ff */
[----:B0-----:R-:W-:-:S05]  /*0090*/  IMAD R7, R7, UR5, R0 ;  /* 0x0000000507077c24 */ /* 0x001fca000f8e0200 */
[----:B------:R-:W-:Y:S01]  /*00a0*/  IMAD.U32 R0, RZ, RZ, UR4 ;  /* 0x00000004ff007e24 */ /* 0x000fe2000f8e00ff */
[----:B------:R-:W-:-:S04]  /*00b0*/  ISETP.LT.U32.AND P0, PT, R7, UR6, PT ;  /* 0x0000000607007c0c */ /* 0x000fc8000bf01070 */
[----:B------:R-:W-:-:S13]  /*00c0*/  ISETP.GT.U32.AND.EX P0, PT, R0, RZ, PT, P0 ;  /* 0x000000ff0000720c */ /* 0x000fda0003f04100 */
[----:B------:R-:W-:Y:S05]  /*00d0*/  @!P0 EXIT ;  /* 0x000000000000894d */ /* 0x000fea0003800000 */
[----:B------:R-:W-:Y:S01]  /*00e0*/  UISETP.NE.U32.AND UP0, UPT, UR9, URZ, UPT ;  /* 0x000000ff0900728c */ /* 0x000fe2000bf05070 */
[----:B------:R-:W0:Y:S08]  /*00f0*/  LDCU.64 UR12, c[0x0][0x358] ;  /* 0x00006b00ff0c77ac */ /* 0x000e300008000a00 */
[----:B------:R-:W-:Y:S05]  /*0100*/  BRA.U UP0, `(.L_x_0) ;  /* 0x00000001004c7547 */ /* 0x000fea000b800000 */
[----:B------:R-:W1:Y:S01]  /*0110*/  I2F.U32.RP R0, UR8 ;  /* 0x0000000800007d06 */ /* 0x000e620008209000 */
[----:B------:R-:W-:-:S07]  /*0120*/  ISETP.NE.U32.AND P1, PT, RZ, UR8, PT ;  /* 0x00000008ff007c0c */ /* 0x000fce000bf25070 */
[----:B-1----:R-:W1:Y:S02]  /*0130*/  MUFU.RCP R0, R0 ;  /* 0x0000000000007308 */ /* 0x002e640000001000 */
[----:B-1----:R-:W-:-:S06]  /*0140*/  VIADD R2, R0, 0xffffffe ;  /* 0x0ffffffe00027836 */ /* 0x002fcc0000000000 */
[----:B------:R1:W2:Y:S02]  /*0150*/  F2I.FTZ.U32.TRUNC.NTZ R3, R2 ;  /* 0x0000000200037305 */ /* 0x0002a4000021f000 */
[----:B-1----:R-:W-:Y:S02]  /*0160*/  IMAD.MOV.U32 R2, RZ, RZ, RZ ;  /* 0x000000ffff027224 */ /* 0x002fe400078e00ff */
[----:B--2---:R-:W-:-:S04]  /*0170*/  IMAD.MOV R5, RZ, RZ, -R3 ;  /* 0x000000ffff057224 */ /* 0x004fc800078e0a03 */
[----:B------:R-:W-:-:S04]  /*0180*/  IMAD R5, R5, UR8, RZ ;  /* 0x0000000805057c24 */ /* 0x000fc8000f8e02ff */
[----:B------:R-:W-:-:S04]  /*0190*/  IMAD.HI.U32 R4, R3, R5, R2 ;  /* 0x0000000503047227 */ /* 0x000fc800078e0002 */
[----:B------:R-:W-:Y:S02]  /*01a0*/  IMAD.MOV.U32 R5, RZ, RZ, RZ ;  /* 0x000000ffff057224 */ /* 0x000fe400078e00ff */
[----:B------:R-:W-:-:S05]  /*01b0*/  IMAD.HI.U32 R4, R4, R7, RZ ;  /* 0x0000000704047227 */ /* 0x000fca00078e00ff */
[----:B------:R-:W-:-:S05]  /*01c0*/  IADD3 R4, PT, PT, -R4, RZ, RZ ;  /* 0x000000ff04047210 */ /* 0x000fca0007ffe1ff */
[----:B------:R-:W-:-:S05]  /*01d0*/  IMAD R4, R4, UR8, R7 ;  /* 0x0000000804047c24 */ /* 0x000fca000f8e0207 */
[----:B------:R-:W-:-:S13]  /*01e0*/  ISETP.GE.U32.AND P0, PT, R4, UR8, PT ;  /* 0x0000000804007c0c */ /* 0x000fda000bf06070 */
[----:B------:R-:W-:-:S05]  /*01f0*/  @P0 VIADD R4, R4, -UR8 ;  /* 0x8000000804040c36 */ /* 0x000fca0008000000 */
[----:B------:R-:W-:-:S13]  /*0200*/  ISETP.GE.U32.AND P0, PT, R4, UR8, PT ;  /* 0x0000000804007c0c */ /* 0x000fda000bf06070 */
[----:B------:R-:W-:Y:S01]  /*0210*/  @P0 VIADD R4, R4, -UR8 ;  /* 0x8000000804040c36 */ /* 0x000fe20008000000 */
[----:B------:R-:W-:Y:S01]  /*0220*/  @!P1 LOP3.LUT R4, RZ, UR8, RZ, 0x33, !PT ;  /* 0x00000008ff049c12 */ /* 0x000fe2000f8e33ff */
[----:B------:R-:W-:Y:S06]  /*0230*/  BRA `(.L_x_1) ;  /* 0x0000000000087947 */ /* 0x000fec0003800000 */
.L_x_0:
[----:B------:R-:W-:-:S07]  /*0240*/  MOV R0, 0x260 ;  /* 0x0000026000007802 */ /* 0x000fce0000000f00 */
[----:B0-----:R-:W-:Y:S05]  /*0250*/  CALL.REL.NOINC `($__internal_0_$__cuda_sm20_rem_u64) ;  /* 0x0000001000d87944 */ /* 0x001fea0003c00000 */
.L_x_1:
[----:B------:R-:W1:Y:S02]  /*0260*/  LDCU.128 UR8, c[0x0][0x390] ;  /* 0x00007200ff0877ac */ /* 0x000e640008000c00 */
[----:B-1----:R-:W-:-:S04]  /*0270*/  LEA R2, P0, R7, UR8, 0x2 ;  /* 0x0000000807027c11 */ /* 0x002fc8000f8010ff */
[----:B------:R-:W-:-:S05]  /*0280*/  LEA.HI.X R3, R7, UR9, RZ, 0x2, P0 ;  /* 0x0000000907037c11 */ /* 0x000fca00080f14ff */
[----:B0-----:R0:W5:Y:S01]  /*0290*/  LDG.E R11, desc[UR12][R2.64] ;  /* 0x0000000c020b7981 */ /* 0x001162000c1e1900 */
[----:B------:R-:W-:Y:S01]  /*02a0*/  UISETP.GT.U32.AND UP0, UPT, UR10, 0x1, UPT ;  /* 0x000000010a00788c */ /* 0x000fe2000bf04070 */
[----:B------:R-:W-:Y:S01]  /*02b0*/  IADD3 R7, P0, PT, R7, -R4, RZ ;  /* 0x8000000407077210 */ /* 0x000fe20007f1e0ff */
[----:B------:R-:W-:Y:S01]  /*02c0*/  UISETP.GE.U32.AND UP1, UPT, UR10, 0x4, UPT ;  /* 0x000000040a00788c */ /* 0x000fe2000bf26070 */
[----:B------:R-:W-:Y:S01]  /*02d0*/  HFMA2 R8, -RZ, RZ, 0, 0 ;  /* 0x00000000ff087431 */ /* 0x000fe200000001ff */
[----:B------:R-:W-:Y:S01]  /*02e0*/  UISETP.GT.U32.AND.EX UP0, UPT, UR11, URZ, UPT, UP0 ;  /* 0x000000ff0b00728c */ /* 0x000fe2000bf04100 */
[----:B------:R-:W-:Y:S01]  /*02f0*/  IMAD.MOV.U32 R6, RZ, RZ, RZ ;  /* 0x000000ffff067224 */ /* 0x000fe200078e00ff */
[----:B------:R-:W-:Y:S01]  /*0300*/  UMOV UR4, URZ ;  /* 0x000000ff00047c82 */ /* 0x000fe20008000000 */
[----:B------:R-:W-:Y:S01]  /*0310*/  IMAD.X R9, RZ, RZ, ~R5, P0 ;  /* 0x000000ffff097224 */ /* 0x000fe200000e0e05 */
[----:B------:R-:W-:Y:S02]  /*0320*/  USEL UR5, UR10, 0x1, UP0 ;  /* 0x000000010a057887 */ /* 0x000fe40008000000 */
[----:B------:R-:W-:-:S02]  /*0330*/  USEL UR6, UR11, URZ, UP0 ;  /* 0x000000ff0b067287 */ /* 0x000fc40008000000 */
[----:B------:R-:W-:Y:S02]  /*0340*/  UISETP.GE.U32.AND.EX UP0, UPT, UR11, URZ, UPT, UP1 ;  /* 0x000000ff0b00728c */ /* 0x000fe4000bf06110 */
[----:B------:R-:W-:-:S07]  /*0350*/  ULOP3.LUT UR9, UR5, 0x3, URZ, 0xc0, !UPT ;  /* 0x0000000305097892 */ /* 0x000fce000f8ec0ff */
[----:B0-----:R-:W-:Y:S05]  /*0360*/  BRA.U !UP0, `(.L_x_2) ;  /* 0x0000001108247547 */ /* 0x001fea000b800000 */
[----:B------:R-:W-:Y:S01]  /*0370*/  ULOP3.LUT UR5, UR5, 0xfffffffc, URZ, 0xc0, !UPT ;  /* 0xfffffffc05057892 */ /* 0x000fe2000f8ec0ff */
[----:B------:R-:W-:Y:S02]  /*0380*/  IMAD.U32 R8, RZ, RZ, UR6 ;  /* 0x00000006ff087e24 */ /* 0x000fe4000f8e00ff */
[----:B------:R-:W-:Y:S01]  /*0390*/  IMAD.MOV.U32 R0, RZ, RZ, RZ ;  /* 0x000000ffff007224 */ /* 0x000fe200078e00ff */
[----:B------:R-:W-:Y:S01]  /*03a0*/  UISETP.GT.U32.AND UP0, UPT, UR5, URZ, UPT ;  /* 0x000000ff0500728c */ /* 0x000fe2000bf04070 */
[----:B------:R-:W-:Y:S01]  /*03b0*/  IMAD.MOV.U32 R10, RZ, RZ, RZ ;  /* 0x000000ffff0a7224 */ /* 0x000fe200078e00ff */
[----:B------:R-:W-:Y:S02]  /*03c0*/  MOV R6, UR5 ;  /* 0x0000000500067c02 */ /* 0x000fe40008000f00 */
[----:B------:R-:W-:-:S09]  /*03d0*/  UISETP.GT.AND.EX UP0, UPT, UR6, URZ, UPT, UP0 ;  /* 0x000000ff0600728c */ /* 0x000fd2000bf04300 */
[----:B------:R-:W-:Y:S05]  /*03e0*/  BRA.U !UP0, `(.L_x_3) ;  /* 0x0000000d08547547 */ /* 0x000fea000b800000 */
[----:B------:R-:W-:Y:S02]  /*03f0*/  UISETP.GT.U32.AND UP1, UPT, UR5, 0xc, UPT ;  /* 0x0000000c0500788c */ /* 0x000fe4000bf24070 */
[----:B------:R-:W-:Y:S02]  /*0400*/  UPLOP3.LUT UP0, UPT, UPT, UPT, UPT, 0x80, 0x8 ;  /* 0x000000000008789c */ /* 0x000fe40003f0f070 */
[----:B------:R-:W-:-:S09]  /*0410*/  UISETP.GT.AND.EX UP1, UPT, UR6, URZ, UPT, UP1 ;  /* 0x000000ff0600728c */ /* 0x000fd2000bf24310 */
[----:B------:R-:W-:Y:S05]  /*0420*/  BRA.U !UP1, `(.L_x_4) ;  /* 0x0000000909147547 */ /* 0x000fea000b800000 */
[----:B------:R-:W0:Y:S01]  /*0430*/  LDCU.128 UR16, c[0x0][0x380] ;  /* 0x00007000ff1077ac */ /* 0x000e220008000c00 */
[----:B------:R-:W-:-:S11]  /*0440*/  UPLOP3.LUT UP0, UPT, UPT, UPT, UPT, 0x40, 0x4 ;  /* 0x000000000004789c */ /* 0x000fd60003f0e870 */
.L_x_5:
[----:B------:R-:W-:Y:S01]  /*0450*/  IMAD R15, R10, UR10, RZ ;  /* 0x0000000a0a0f7c24 */ /* 0x000fe2000f8e02ff */
[C---:B------:R-:W-:Y:S01]  /*0460*/  IADD3 R13, P0, PT, R0.reuse, R7, RZ ;  /* 0x00000007000d7210 */ /* 0x040fe20007f1e0ff */
[----:B------:R-:W-:-:S04]  /*0470*/  IMAD.WIDE.U32 R16, R0, UR10, R4 ;  /* 0x0000000a00107c25 */ /* 0x000fc8000f8e0004 */
[----:B------:R-:W-:Y:S01]  /*0480*/  IMAD R15, R0, UR11, R15 ;  /* 0x0000000b000f7c24 */ /* 0x000fe2000f8e020f */
[----:B0-----:R-:W-:Y:S01]  /*0490*/  LEA R14, P1, R16, UR18, 0x2 ;  /* 0x00000012100e7c11 */ /* 0x001fe2000f8210ff */
[----:B------:R-:W-:Y:S01]  /*04a0*/  IMAD.X R18, R10, 0x1, R9, P0 ;  /* 0x000000010a127824 */ /* 0x000fe200000e0609 */
[----:B------:R-:W-:Y:S01]  /*04b0*/  LEA R12, P0, R13, UR16, 0x2 ;  /* 0x000000100d0c7c11 */ /* 0x000fe2000f8010ff */
[----:B------:R-:W-:-:S03]  /*04c0*/  IMAD.IADD R15, R17, 0x1, R15 ;  /* 0x00000001110f7824 */ /* 0x000fc600078e020f */
[----:B------:R-:W-:Y:S02]  /*04d0*/  LEA.HI.X R13, R13, UR17, R18, 0x2, P0 ;  /* 0x000000110d0d7c11 */ /* 0x000fe400080f1412 */
[----:B------:R-:W-:-:S03]  /*04e0*/  LEA.HI.X R15, R16, UR19, R15, 0x2, P1 ;  /* 0x00000013100f7c11 */ /* 0x000fc600088f140f */
[----:B--2---:R-:W2:Y:S04]  /*04f0*/  LDG.E R18, desc[UR12][R12.64] ;  /* 0x0000000c0c127981 */ /* 0x004ea8000c1e1900 */
[----:B------:R-:W2:Y:S01]  /*0500*/  LDG.E R19, desc[UR12][R14.64] ;  /* 0x0000000c0e137981 */ /* 0x000ea2000c1e1900 */
[----:B------:R-:W-:Y:S02]  /*0510*/  USHF.L.U32 UR7, UR10, 0x2, URZ ;  /* 0x000000020a077899 */ /* 0x000fe400080006ff */
[----:B------:R-:W-:-:S04]  /*0520*/  USHF.L.U64.HI UR8, UR10, 0x2, UR11 ;  /* 0x000000020a087899 */ /* 0x000fc8000801020b */
[----:B------:R-:W-:-:S04]  /*0530*/  IADD3 R16, P0, PT, R14, UR7, RZ ;  /* 0x000000070e107c10 */ /* 0x000fc8000ff1e0ff */
[----:B------:R-:W-:Y:S01]  /*0540*/  IADD3.X R17, PT, PT, R15, UR8, RZ, P0, !PT ;  /* 0x000000080f117c10 */ /* 0x000fe200087fe4ff */
[----:B--2--5:R-:W-:-:S05]  /*0550*/  FFMA R11, R18, R19, R11 ;  /* 0x00000013120b7223 */ /* 0x024fca000000000b */
[----:B------:R0:W-:Y:S04]  /*0560*/  STG.E desc[UR12][R2.64], R11 ;  /* 0x0000000b02007986 */ /* 0x0001e8000c10190c */
[----:B------:R-:W2:Y:S04]  /*0570*/  LDG.E R21, desc[UR12][R16.64] ;  /* 0x0000000c10157981 */ /* 0x000ea8000c1e1900 */
[----:B------:R-:W2:Y:S01]  /*0580*/  LDG.E R20, desc[UR12][R12.64+0x4] ;  /* 0x0000040c0c147981 */ /* 0x000ea2000c1e1900 */
[----:B------:R-:W-:-:S04]  /*0590*/  IADD3 R18, P0, PT, R16, UR7, RZ ;  /* 0x0000000710127c10 */ /* 0x000fc8000ff1e0ff */
[----:B------:R-:W-:Y:S01]  /*05a0*/  IADD3.X R19, PT, PT, R17, UR8, RZ, P0, !PT ;  /* 0x0000000811137c10 */ /* 0x000fe200087fe4ff */
[----:B--2---:R-:W-:-:S05]  /*05b0*/  FFMA R21, R20, R21, R11 ;  /* 0x0000001514157223 */ /* 0x004fca000000000b */
[----:B------:R-:W-:Y:S04]  /*05c0*/  STG.E desc[UR12][R2.64], R21 ;  /* 0x0000001502007986 */ /* 0x000fe8000c10190c */
[----:B------:R-:W0:Y:S04]  /*05d0*/  LDG.E R22, desc[UR12][R18.64] ;  /* 0x0000000c12167981 */ /* 0x000e28000c1e1900 */
[----:B------:R-:W0:Y:S01]  /*05e0*/  LDG.E R20, desc[UR12][R12.64+0x8] ;  /* 0x0000080c0c147981 */ /* 0x000e22000c1e1900 */
[----:B------:R-:W-:-:S04]  /*05f0*/  IADD3 R14, P0, PT, R18, UR7, RZ ;  /* 0x00000007120e7c10 */ /* 0x000fc8000ff1e0ff */
[----:B------:R-:W-:Y:S02]  /*0600*/  IADD3.X R15, PT, PT, R19, UR8, RZ, P0, !PT ;  /* 0x00000008130f7c10 */ /* 0x000fe400087fe4ff */
[----:B------:R-:W-:Y:S01]  /*0610*/  IADD3 R17, P0, PT, R0, 0x4, RZ ;  /* 0x0000000400117810 */ /* 0x000fe20007f1e0ff */
[----:B0-----:R-:W-:-:S05]  /*0620*/  FFMA R11, R20, R22, R21 ;  /* 0x00000016140b7223 */ /* 0x001fca0000000015 */
[----:B------:R0:W-:Y:S04]  /*0630*/  STG.E desc[UR12][R2.64], R11 ;  /* 0x0000000b02007986 */ /* 0x0001e8000c10190c */
[----:B------:R-:W0:Y:S04]  /*0640*/  LDG.E R14, desc[UR12][R14.64] ;  /* 0x0000000c0e0e7981 */ /* 0x000e28000c1e1900 */
[----:B------:R-:W0:Y:S01]  /*0650*/  LDG.E R20, desc[UR12][R12.64+0xc] ;  /* 0x00000c0c0c147981 */ /* 0x000e22000c1e1900 */
[----:B------:R-:W-:Y:S02]  /*0660*/  IMAD.X R16, RZ, RZ, R10, P0 ;  /* 0x000000ffff107224 */ /* 0x000fe400000e060a */
[----:B------:R-:W-:-:S04]  /*0670*/  IMAD.WIDE.U32 R18, R17, UR10, R4 ;  /* 0x0000000a11127c25 */ /* 0x000fc8000f8e0004 */
[----:B------:R-:W-:-:S04]  /*0680*/  IMAD R16, R16, UR10, RZ ;  /* 0x0000000a10107c24 */ /* 0x000fc8000f8e02ff */
[----:B------:R-:W-:Y:S01]  /*0690*/  IMAD R17, R17, UR11, R16 ;  /* 0x0000000b11117c24 */ /* 0x000fe2000f8e0210 */
[----:B------:R-:W-:-:S04]  /*06a0*/  LEA R16, P0, R18, UR18, 0x2 ;  /* 0x0000001212107c11 */ /* 0x000fc8000f8010ff */
[----:B------:R-:W-:-:S04]  /*06b0*/  IADD3 R17, PT, PT, R19, R17, RZ ;  /* 0x0000001113117210 */ /* 0x000fc80007ffe0ff */
[----:B------:R-:W-:Y:S01]  /*06c0*/  LEA.HI.X R17, R18, UR19, R17, 0x2, P0 ;  /* 0x0000001312117c11 */ /* 0x000fe200080f1411 */
[----:B0-----:R-:W-:-:S05]  /*06d0*/  FFMA R11, R20, R14, R11 ;  /* 0x0000000e140b7223 */ /* 0x001fca000000000b */
[----:B------:R0:W-:Y:S04]  /*06e0*/  STG.E desc[UR12][R2.64], R11 ;  /* 0x0000000b02007986 */ /* 0x0001e8000c10190c */
[----:B------:R-:W2:Y:S04]  /*06f0*/  LDG.E R19, desc[UR12][R16.64] ;  /* 0x0000000c10137981 */ /* 0x000ea8000c1e1900 */
[----:B------:R-:W2:Y:S01]  /*0700*/  LDG.E R18, desc[UR12][R12.64+0x10] ;  /* 0x0000100c0c127981 */ /* 0x000ea2000c1e1900 */
[----:B------:R-:W-:-:S04]  /*0710*/  IADD3 R14, P0, PT, R16, UR7, RZ ;  /* 0x00000007100e7c10 */ /* 0x000fc8000ff1e0ff */
[----:B------:R-:W-:Y:S01]  /*0720*/  IADD3.X R15, PT, PT, R17, UR8, RZ, P0, !PT ;  /* 0x00000008110f7c10 */ /* 0x000fe200087fe4ff */
[----:B--2---:R-:W-:-:S05]  /*0730*/  FFMA R23, R18, R19, R11 ;  /* 0x0000001312177223 */ /* 0x004fca000000000b */
[----:B------:R1:W-:Y:S04]  /*0740*/  STG.E desc[UR12][R2.64], R23 ;  /* 0x0000001702007986 */ /* 0x0003e8000c10190c */
[----:B------:R-:W0:Y:S04]  /*0750*/  LDG.E R21, desc[UR12][R14.64] ;  /* 0x0000000c0e157981 */ /* 0x000e28000c1e1900 */
[----:B------:R-:W0:Y:S01]  /*0760*/  LDG.E R20, desc[UR12][R12.64+0x14] ;  /* 0x0000140c0c147981 */ /* 0x000e22000c1e1900 */
[----:B------:R-:W-:-:S04]  /*0770*/  IADD3 R18, P0, PT, R14, UR7, RZ ;  /* 0x000000070e127c10 */ /* 0x000fc8000ff1e0ff */
[----:B------:R-:W-:Y:S01]  /*0780*/  IADD3.X R19, PT, PT, R15, UR8, RZ, P0, !PT ;  /* 0x000000080f137c10 */ /* 0x000fe200087fe4ff */
[----:B0-----:R-:W-:-:S05]  /*0790*/  FFMA R11, R20, R21, R23 ;  /* 0x00000015140b7223 */ /* 0x001fca0000000017 */
[----:B------:R0:W-:Y:S04]  /*07a0*/  STG.E desc[UR12][R2.64], R11 ;  /* 0x0000000b02007986 */ /* 0x0001e8000c10190c */
[----:B------:R-:W1:Y:S04]  /*07b0*/  LDG.E R17, desc[UR12][R18.64] ;  /* 0x0000000c12117981 */ /* 0x000e68000c1e1900 */
[----:B------:R-:W1:Y:S01]  /*07c0*/  LDG.E R16, desc[UR12][R12.64+0x18] ;  /* 0x0000180c0c107981 */ /* 0x000e62000c1e1900 */
[----:B------:R-:W-:-:S04]  /*07d0*/  IADD3 R20, P0, PT, R18, UR7, RZ ;  /* 0x0000000712147c10 */ /* 0x000fc8000ff1e0ff */
[----:B------:R-:W-:Y:S01]  /*07e0*/  IADD3.X R21, PT, PT, R19, UR8, RZ, P0, !PT ;  /* 0x0000000813157c10 */ /* 0x000fe200087fe4ff */
[----:B-1----:R-:W-:-:S05]  /*07f0*/  FFMA R23, R16, R17, R11 ;  /* 0x0000001110177223 */ /* 0x002fca000000000b */
[----:B------:R1:W-:Y:S04]  /*0800*/  STG.E desc[UR12][R2.64], R23 ;  /* 0x0000001702007986 */ /* 0x0003e8000c10190c */
[----:B------:R-:W1:Y:S04]  /*0810*/  LDG.E R20, desc[UR12][R20.64] ;  /* 0x0000000c14147981 */ /* 0x000e68000c1e1900 */
[----:B------:R-:W1:Y:S01]  /*0820*/  LDG.E R22, desc[UR12][R12.64+0x1c] ;  /* 0x00001c0c0c167981 */ /* 0x000e62000c1e1900 */
[----:B------:R-:W-:-:S05]  /*0830*/  IADD3 R17, P0, PT, R0, 0x8, RZ ;  /* 0x0000000800117810 */ /* 0x000fca0007f1e0ff */
[----:B------:R-:W-:-:S04]  /*0840*/  IMAD.X R14, RZ, RZ, R10, P0 ;  /* 0x000000ffff0e7224 */ /* 0x000fc800000e060a */
[----:B------:R-:W-:Y:S02]  /*0850*/  IMAD R16, R14, UR10, RZ ;  /* 0x0000000a0e107c24 */ /* 0x000fe4000f8e02ff */
[----:B------:R-:W-:-:S04]  /*0860*/  IMAD.WIDE.U32 R14, R17, UR10, R4 ;  /* 0x0000000a110e7c25 */ /* 0x000fc8000f8e0004 */
[----:B0-----:R-:W-:Y:S01]  /*0870*/  IMAD R11, R17, UR11, R16 ;  /* 0x0000000b110b7c24 */ /* 0x001fe2000f8e0210 */
[----:B------:R-:W-:-:S03]  /*0880*/  LEA R16, P0, R14, UR18, 0x2 ;  /* 0x000000120e107c11 */ /* 0x000fc6000f8010ff */
[----:B------:R-:W-:-:S05]  /*0890*/  IMAD.IADD R11, R15, 0x1, R11 ;  /* 0x000000010f0b7824 */ /* 0x000fca00078e020b */
[----:B------:R-:W-:Y:S01]  /*08a0*/  LEA.HI.X R17, R14, UR19, R11, 0x2, P0 ;  /* 0x000000130e117c11 */ /* 0x000fe200080f140b */
[----:B-1----:R-:W-:-:S05]  /*08b0*/  FFMA R23, R22, R20, R23 ;  /* 0x0000001416177223 */ /* 0x002fca0000000017 */
[----:B------:R-:W-:Y:S04]  /*08c0*/  STG.E desc[UR12][R2.64], R23 ;  /* 0x0000001702007986 */ /* 0x000fe8000c10190c */
[----:B------:R-:W2:Y:S04]  /*08d0*/  LDG.E R11, desc[UR12][R16.64] ;  /* 0x0000000c100b7981 */ /* 0x000ea8000c1e1900 */
[----:B------:R-:W2:Y:S01]  /*08e0*/  LDG.E R18, desc[UR12][R12.64+0x20] ;  /* 0x0000200c0c127981 */ /* 0x000ea2000c1e1900 */
[----:B------:R-:W-:-:S04]  /*08f0*/  IADD3 R14, P0, PT, R16, UR7, RZ ;  /* 0x00000007100e7c10 */ /* 0x000fc8000ff1e0ff */
[----:B------:R-:W-:Y:S01]  /*0900*/  IADD3.X R15, PT, PT, R17, UR8, RZ, P0, !PT ;  /* 0x00000008110f7c10 */ /* 0x000fe200087fe4ff */
[----:B--2---:R-:W-:-:S05]  /*0910*/  FFMA R11, R18, R11, R23 ;  /* 0x0000000b120b7223 */ /* 0x004fca0000000017 */
        /* <DEDUP_REMOVED lines=36> */
[----:B------:R2:W-:Y:S04]  /*0b60*/  STG.E desc[UR12][R2.64], R23 ;  /* 0x0000001702007986 */ /* 0x0005e8000c10190c */
[----:B0-----:R-:W1:Y:S04]  /*0b70*/  LDG.E R11, desc[UR12][R18.64] ;  /* 0x0000000c120b7981 */ /* 0x001e68000c1e1900 */
[----:B------:R-:W1:Y:S01]  /*0b80*/  LDG.E R20, desc[UR12][R12.64+0x38] ;  /* 0x0000380c0c147981 */ /* 0x000e62000c1e1900 */
[----:B------:R-:W-:-:S04]  /*0b90*/  IADD3 R14, P0, PT, R18, UR7, RZ ;  /* 0x00000007120e7c10 */ /* 0x000fc8000ff1e0ff */
[----:B------:R-:W-:Y:S01]  /*0ba0*/  IADD3.X R15, PT, PT, R19, UR8, RZ, P0, !PT ;  /* 0x00000008130f7c10 */ /* 0x000fe200087fe4ff */
[----:B-1----:R-:W-:-:S05]  /*0bb0*/  FFMA R21, R20, R11, R23 ;  /* 0x0000000b14157223 */ /* 0x002fca0000000017 */
[----:B------:R2:W-:Y:S04]  /*0bc0*/  STG.E desc[UR12][R2.64], R21 ;  /* 0x0000001502007986 */ /* 0x0005e8000c10190c */
[----:B------:R-:W3:Y:S04]  /*0bd0*/  LDG.E R16, desc[UR12][R12.64+0x3c] ;  /* 0x00003c0c0c107981 */ /* 0x000ee8000c1e1900 */
[----:B------:R-:W3:Y:S01]  /*0be0*/  LDG.E R14, desc[UR12][R14.64] ;  /* 0x0000000c0e0e7981 */ /* 0x000ee2000c1e1900 */
[----:B------:R-:W-:Y:S01]  /*0bf0*/  UIADD3 UR5, UP1, UPT, UR5, -0x10, URZ ;  /* 0xfffffff005057890 */ /* 0x000fe2000ff3e0ff */
[----:B------:R-:W-:-:S03]  /*0c00*/  IADD3 R0, P0, PT, R0, 0x10, RZ ;  /* 0x0000001000007810 */ /* 0x000fc60007f1e0ff */
[----:B------:R-:W-:Y:S02]  /*0c10*/  UIADD3.X UR6, UPT, UPT, UR6, -0x1, URZ, UP1, !UPT ;  /* 0xffffffff06067890 */ /* 0x000fe40008ffe4ff */
[----:B------:R-:W-:Y:S01]  /*0c20*/  UISETP.GT.U32.AND UP1, UPT, UR5, 0xc, UPT ;  /* 0x0000000c0500788c */ /* 0x000fe2000bf24070 */
[----:B------:R-:W-:-:S03]  /*0c30*/  IMAD.X R10, RZ, RZ, R10, P0 ;  /* 0x000000ffff0a7224 */ /* 0x000fc600000e060a */
[----:B------:R-:W-:Y:S01]  /*0c40*/  UISETP.GT.AND.EX UP1, UPT, UR6, URZ, UPT, UP1 ;  /* 0x000000ff0600728c */ /* 0x000fe2000bf24310 */
[----:B---3--:R-:W-:-:S05]  /*0c50*/  FFMA R11, R16, R14, R21 ;  /* 0x0000000e100b7223 */ /* 0x008fca0000000015 */
[----:B------:R2:W-:Y:S03]  /*0c60*/  STG.E desc[UR12][R2.64], R11 ;  /* 0x0000000b02007986 */ /* 0x0005e6000c10190c */
[----:B------:R-:W-:Y:S05]  /*0c70*/  BRA.U UP1, `(.L_x_5) ;  /* 0xfffffff501f47547 */ /* 0x000fea000b83ffff */
.L_x_4:
[----:B------:R-:W-:-:S04]  /*0c80*/  UISETP.GT.U32.AND UP1, UPT, UR5, 0x4, UPT ;  /* 0x000000040500788c */ /* 0x000fc8000bf24070 */
[----:B------:R-:W-:-:S09]  /*0c90*/  UISETP.GT.AND.EX UP1, UPT, UR6, URZ, UPT, UP1 ;  /* 0x000000ff0600728c */ /* 0x000fd2000bf24310 */
[----:B------:R-:W-:Y:S05]  /*0ca0*/  BRA.U !UP1, `(.L_x_6) ;  /* 0x0000000509187547 */ /* 0x000fea000b800000 */
[----:B------:R-:W0:Y:S01]  /*0cb0*/  LDCU.128 UR16, c[0x0][0x380] ;  /* 0x00007000ff1077ac */ /* 0x000e220008000c00 */
[----:B------:R-:W-:Y:S01]  /*0cc0*/  IMAD R15, R10, UR10, RZ ;  /* 0x0000000a0a0f7c24 */ /* 0x000fe2000f8e02ff */
[C---:B------:R-:W-:Y:S01]  /*0cd0*/  IADD3 R13, P0, PT, R0.reuse, R7, RZ ;  /* 0x00000007000d7210 */ /* 0x040fe20007f1e0ff */
[----:B------:R-:W-:-:S04]  /*0ce0*/  IMAD.WIDE.U32 R16, R0, UR10, R4 ;  /* 0x0000000a00107c25 */ /* 0x000fc8000f8e0004 */
[----:B------:R-:W-:Y:S02]  /*0cf0*/  IMAD R15, R0, UR11, R15 ;  /* 0x0000000b000f7c24 */ /* 0x000fe4000f8e020f */
[----:B------:R-:W-:Y:S02]  /*0d00*/  IMAD.X R18, R10, 0x1, R9, P0 ;  /* 0x000000010a127824 */ /* 0x000fe400000e0609 */
[----:B------:R-:W-:Y:S01]  /*0d10*/  IMAD.IADD R15, R17, 0x1, R15 ;  /* 0x00000001110f7824 */ /* 0x000fe200078e020f */
[C---:B0-----:R-:W-:Y:S02]  /*0d20*/  LEA R12, P1, R13.reuse, UR16, 0x2 ;  /* 0x000000100d0c7c11 */ /* 0x041fe4000f8210ff */
[C---:B------:R-:W-:Y:S02]  /*0d30*/  LEA R14, P0, R16.reuse, UR18, 0x2 ;  /* 0x00000012100e7c11 */ /* 0x040fe4000f8010ff */
[----:B------:R-:W-:Y:S02]  /*0d40*/  LEA.HI.X R13, R13, UR17, R18, 0x2, P1 ;  /* 0x000000110d0d7c11 */ /* 0x000fe400088f1412 */
[----:B------:R-:W-:-:S03]  /*0d50*/  LEA.HI.X R15, R16, UR19, R15, 0x2, P0 ;  /* 0x00000013100f7c11 */ /* 0x000fc600080f140f */
[----:B------:R-:W2:Y:S04]  /*0d60*/  LDG.E R18, desc[UR12][R12.64] ;  /* 0x0000000c0c127981 */ /* 0x000ea8000c1e1900 */
        /* <DEDUP_REMOVED lines=17> */
[----:B------:R-:W-:-:S04]  /*0e80*/  IADD3 R17, P0, PT, R0, 0x4, RZ ;  /* 0x0000000400117810 */ /* 0x000fc80007f1e0ff */
[----:B------:R-:W-:Y:S01]  /*0e90*/  IADD3.X R16, PT, PT, RZ, R10, RZ, P0, !PT ;  /* 0x0000000aff107210 */ /* 0x000fe200007fe4ff */
[----:B0-----:R-:W-:-:S05]  /*0ea0*/  FFMA R11, R20, R22, R21 ;  /* 0x00000016140b7223 */ /* 0x001fca0000000015 */
[----:B------:R0:W-:Y:S04]  /*0eb0*/  STG.E desc[UR12][R2.64], R11 ;  /* 0x0000000b02007986 */ /* 0x0001e8000c10190c */
[----:B------:R-:W0:Y:S04]  /*0ec0*/  LDG.E R14, desc[UR12][R14.64] ;  /* 0x0000000c0e0e7981 */ /* 0x000e28000c1e1900 */
[----:B------:R-:W0:Y:S01]  /*0ed0*/  LDG.E R20, desc[UR12][R12.64+0xc] ;  /* 0x00000c0c0c147981 */ /* 0x000e22000c1e1900 */
[----:B------:R-:W-:Y:S02]  /*0ee0*/  IMAD R16, R16, UR10, RZ ;  /* 0x0000000a10107c24 */ /* 0x000fe4000f8e02ff */
[----:B------:R-:W-:-:S04]  /*0ef0*/  IMAD.WIDE.U32 R18, R17, UR10, R4 ;  /* 0x0000000a11127c25 */ /* 0x000fc8000f8e0004 */
[----:B------:R-:W-:Y:S01]  /*0f00*/  IMAD R17, R17, UR11, R16 ;  /* 0x0000000b11117c24 */ /* 0x000fe2000f8e0210 */
[----:B------:R-:W-:-:S03]  /*0f10*/  LEA R16, P0, R18, UR18, 0x2 ;  /* 0x0000001212107c11 */ /* 0x000fc6000f8010ff */
[----:B------:R-:W-:-:S05]  /*0f20*/  IMAD.IADD R17, R19, 0x1, R17 ;  /* 0x0000000113117824 */ /* 0x000fca00078e0211 */
        /* <DEDUP_REMOVED lines=21> */
[----:B------:R-:W2:Y:S04]  /*1080*/  LDG.E R14, desc[UR12][R12.64+0x1c] ;  /* 0x00001c0c0c0e7981 */ /* 0x000ea8000c1e1900 */
[----:B------:R-:W2:Y:S01]  /*1090*/  LDG.E R16, desc[UR12][R16.64] ;  /* 0x0000000c10107981 */ /* 0x000ea2000c1e1900 */
[----:B------:R-:W-:Y:S01]  /*10a0*/  IADD3 R0, P0, PT, R0, 0x8, RZ ;  /* 0x0000000800007810 */ /* 0x000fe20007f1e0ff */
[----:B------:R-:W-:-:S04]  /*10b0*/  UIADD3 UR5, UP0, UPT, UR5, -0x8, URZ ;  /* 0xfffffff805057890 */ /* 0x000fc8000ff1e0ff */
[----:B------:R-:W-:Y:S01]  /*10c0*/  IMAD.X R10, RZ, RZ, R10, P0 ;  /* 0x000000ffff0a7224 */ /* 0x000fe200000e060a */
[----:B------:R-:W-:Y:S02]  /*10d0*/  UIADD3.X UR6, UPT, UPT, UR6, -0x1, URZ, UP0, !UPT ;  /* 0xffffffff06067890 */ /* 0x000fe400087fe4ff */
[----:B------:R-:W-:Y:S01]  /*10e0*/  UPLOP3.LUT UP0, UPT, UPT, UPT, UPT, 0x40, 0x4 ;  /* 0x000000000004789c */ /* 0x000fe20003f0e870 */
[----:B--2---:R-:W-:-:S05]  /*10f0*/  FFMA R11, R14, R16, R21 ;  /* 0x000000100e0b7223 */ /* 0x004fca0000000015 */
[----:B------:R3:W-:Y:S05]  /*1100*/  STG.E desc[UR12][R2.64], R11 ;  /* 0x0000000b02007986 */ /* 0x0007ea000c10190c */
.L_x_6:
[----:B------:R-:W-:-:S04]  /*1110*/  UISETP.NE.U32.AND UP1, UPT, UR5, URZ, UPT ;  /* 0x000000ff0500728c */ /* 0x000fc8000bf25070 */
[----:B------:R-:W-:-:S09]  /*1120*/  UISETP.NE.OR.EX UP0, UPT, UR6, URZ, UP0, UP1 ;  /* 0x000000ff0600728c */ /* 0x000fd20008705710 */
[----:B------:R-:W-:Y:S05]  /*1130*/  BRA.U !UP0, `(.L_x_2) ;  /* 0x0000000108b07547 */ /* 0x000fea000b800000 */
.L_x_3:
[----:B------:R-:W0:Y:S01]  /*1140*/  LDCU.128 UR16, c[0x0][0x380] ;  /* 0x00007000ff1077ac */ /* 0x000e220008000c00 */
[----:B------:R-:W-:Y:S02]  /*1150*/  USHF.L.U64.HI UR7, UR10, 0x2, UR11 ;  /* 0x000000020a077899 */ /* 0x000fe4000801020b */
[----:B------:R-:W-:-:S12]  /*1160*/  USHF.L.U32 UR8, UR10, 0x2, URZ ;  /* 0x000000020a087899 */ /* 0x000fd800080006ff */
.L_x_7:
[----:B------:R-:W-:Y:S01]  /*1170*/  MOV R15, R5 ;  /* 0x00000005000f7202 */ /* 0x000fe20000000f00 */
[----:B------:R-:W-:Y:S01]  /*1180*/  IMAD R17, R10, UR10, RZ ;  /* 0x0000000a0a117c24 */ /* 0x000fe2000f8e02ff */
[C---:B------:R-:W-:Y:S01]  /*1190*/  IADD3 R13, P0, PT, R0.reuse, R7, RZ ;  /* 0x00000007000d7210 */ /* 0x040fe20007f1e0ff */
[----:B------:R-:W-:Y:S02]  /*11a0*/  IMAD.MOV.U32 R14, RZ, RZ, R4 ;  /* 0x000000ffff0e7224 */ /* 0x000fe400078e0004 */
[C---:B------:R-:W-:Y:S02]  /*11b0*/  IMAD R17, R0.reuse, UR11, R17 ;  /* 0x0000000b00117c24 */ /* 0x040fe4000f8e0211 */
[----:B------:R-:W-:-:S04]  /*11c0*/  IMAD.WIDE.U32 R14, R0, UR10, R14 ;  /* 0x0000000a000e7c25 */ /* 0x000fc8000f8e000e */
[----:B------:R-:W-:Y:S01]  /*11d0*/  IMAD.X R16, R10, 0x1, R9, P0 ;  /* 0x000000010a107824 */ /* 0x000fe200000e0609 */
[----:B0-----:R-:W-:Y:S01]  /*11e0*/  LEA R12, P0, R13, UR16, 0x2 ;  /* 0x000000100d0c7c11 */ /* 0x001fe2000f8010ff */
[----:B------:R-:W-:Y:S01]  /*11f0*/  IMAD.IADD R17, R15, 0x1, R17 ;  /* 0x000000010f117824 */ /* 0x000fe200078e0211 */
[C---:B------:R-:W-:Y:S02]  /*1200*/  LEA R18, P1, R14.reuse, UR18, 0x2 ;  /* 0x000000120e127c11 */ /* 0x040fe4000f8210ff */
[----:B------:R-:W-:Y:S02]  /*1210*/  LEA.HI.X R13, R13, UR17, R16, 0x2, P0 ;  /* 0x000000110d0d7c11 */ /* 0x000fe400080f1410 */
[----:B------:R-:W-:-:S03]  /*1220*/  LEA.HI.X R19, R14, UR19, R17, 0x2, P1 ;  /* 0x000000130e137c11 */ /* 0x000fc600088f1411 */
[----:B------:R-:W2:Y:S04]  /*1230*/  LDG.E R16, desc[UR12][R12.64] ;  /* 0x0000000c0c107981 */ /* 0x000ea8000c1e1900 */
[----:B------:R-:W2:Y:S01]  /*1240*/  LDG.E R17, desc[UR12][R18.64] ;  /* 0x0000000c12117981 */ /* 0x000ea2000c1e1900 */
[----:B------:R-:W-:-:S04]  /*1250*/  IADD3 R14, P0, PT, R18, UR8, RZ ;  /* 0x00000008120e7c10 */ /* 0x000fc8000ff1e0ff */
[----:B------:R-:W-:Y:S01]  /*1260*/  IADD3.X R15, PT, PT, R19, UR7, RZ, P0, !PT ;  /* 0x00000007130f7c10 */ /* 0x000fe200087fe4ff */
[----:B-123-5:R-:W-:-:S05]  /*1270*/  FFMA R11, R16, R17, R11 ;  /* 0x00000011100b7223 */ /* 0x02efca000000000b */
        /* <DEDUP_REMOVED lines=15> */
[----:B------:R-:W-:Y:S01]  /*1370*/  UIADD3 UR5, UP0, UPT, UR5, -0x4, URZ ;  /* 0xfffffffc05057890 */ /* 0x000fe2000ff1e0ff */
[----:B------:R-:W-:-:S03]  /*1380*/  IADD3 R0, P0, PT, R0, 0x4, RZ ;  /* 0x0000000400007810 */ /* 0x000fc60007f1e0ff */
[----:B------:R-:W-:Y:S02]  /*1390*/  UIADD3.X UR6, UPT, UPT, UR6, -0x1, URZ, UP0, !UPT ;  /* 0xffffffff06067890 */ /* 0x000fe400087fe4ff */
[----:B------:R-:W-:Y:S01]  /*13a0*/  UISETP.NE.U32.AND UP0, UPT, UR5, URZ, UPT ;  /* 0x000000ff0500728c */ /* 0x000fe2000bf05070 */
[----:B------:R-:W-:-:S03]  /*13b0*/  IMAD.X R10, RZ, RZ, R10, P0 ;  /* 0x000000ffff0a7224 */ /* 0x000fc600000e060a */
[----:B------:R-:W-:Y:S01]  /*13c0*/  UISETP.NE.AND.EX UP0, UPT, UR6, URZ, UPT, UP0 ;  /* 0x000000ff0600728c */ /* 0x000fe2000bf05300 */
[----:B0-----:R-:W-:-:S05]  /*13d0*/  FFMA R11, R14, R18, R23 ;  /* 0x000000120e0b7223 */ /* 0x001fca0000000017 */
[----:B------:R1:W-:Y:S03]  /*13e0*/  STG.E desc[UR12][R2.64], R11 ;  /* 0x0000000b02007986 */ /* 0x0003e6000c10190c */
[----:B------:R-:W-:Y:S05]  /*13f0*/  BRA.U UP0, `(.L_x_7) ;  /* 0xfffffffd005c7547 */ /* 0x000fea000b83ffff */
.L_x_2:
[----:B------:R-:W-:Y:S01]  /*1400*/  ISETP.NE.U32.AND P0, PT, RZ, UR9, PT ;  /* 0x00000009ff007c0c */ /* 0x000fe2000bf05070 */
[----:B------:R-:W0:Y:S03]  /*1410*/  LDCU.128 UR20, c[0x0][0x380] ;  /* 0x00007000ff1477ac */ /* 0x000e260008000c00 */
[----:B------:R-:W-:-:S13]  /*1420*/  ISETP.NE.AND.EX P0, PT, RZ, UR4, PT, P0 ;  /* 0x00000004ff007c0c */ /* 0x000fda000bf05300 */
[----:B0-----:R-:W-:Y:S05]  /*1430*/  @!P0 EXIT ;  /* 0x000000000000894d */ /* 0x001fea0003800000 */
.L_x_8:
[----:B------:R-:W-:Y:S01]  /*1440*/  MOV R12, R4 ;  /* 0x00000004000c7202 */ /* 0x000fe20000000f00 */
[----:B------:R-:W-:Y:S01]  /*1450*/  IMAD R15, R8, UR10, RZ ;  /* 0x0000000a080f7c24 */ /* 0x000fe2000f8e02ff */
[C---:B------:R-:W-:Y:S01]  /*1460*/  IADD3 R0, P0, PT, R6.reuse, R7, RZ ;  /* 0x0000000706007210 */ /* 0x040fe20007f1e0ff */
[----:B------:R-:W-:Y:S02]  /*1470*/  IMAD.MOV.U32 R13, RZ, RZ, R5 ;  /* 0x000000ffff0d7224 */ /* 0x000fe400078e0005 */
[C---:B------:R-:W-:Y:S02]  /*1480*/  IMAD R17, R6.reuse, UR11, R15 ;  /* 0x0000000b06117c24 */ /* 0x040fe4000f8e020f */
[----:B------:R-:W-:-:S04]  /*1490*/  IMAD.WIDE.U32 R12, R6, UR10, R12 ;  /* 0x0000000a060c7c25 */ /* 0x000fc8000f8e000c */
[----:B------:R-:W-:Y:S01]  /*14a0*/  IMAD.X R15, R8, 0x1, R9, P0 ;  /* 0x00000001080f7824 */ /* 0x000fe200000e0609 */
[----:B------:R-:W-:Y:S01]  /*14b0*/  LEA R14, P0, R0, UR20, 0x2 ;  /* 0x00000014000e7c11 */ /* 0x000fe2000f8010ff */
[----:B------:R-:W-:Y:S01]  /*14c0*/  IMAD.IADD R13, R13, 0x1, R17 ;  /* 0x000000010d0d7824 */ /* 0x000fe200078e0211 */
[----:B------:R-:W-:Y:S02]  /*14d0*/  LEA R16, P1, R12, UR22, 0x2 ;  /* 0x000000160c107c11 */ /* 0x000fe4000f8210ff */
[----:B------:R-:W-:Y:S02]  /*14e0*/  LEA.HI.X R15, R0, UR21, R15, 0x2, P0 ;  /* 0x00000015000f7c11 */ /* 0x000fe400080f140f */
[----:B------:R-:W-:-:S03]  /*14f0*/  LEA.HI.X R17, R12, UR23, R13, 0x2, P1 ;  /* 0x000000170c117c11 */ /* 0x000fc600088f140d */
[----:B------:R-:W1:Y:S04]  /*1500*/  LDG.E R14, desc[UR12][R14.64] ;  /* 0x0000000c0e0e7981 */ /* 0x000e68000c1e1900 */
[----:B------:R-:W1:Y:S01]  /*1510*/  LDG.E R16, desc[UR12][R16.64] ;  /* 0x0000000c10107981 */ /* 0x000e62000c1e1900 */
[----:B------:R-:W-:Y:S01]  /*1520*/  UIADD3 UR9, UP0, UPT, UR9, -0x1, URZ ;  /* 0xffffffff09097890 */ /* 0x000fe2000ff1e0ff */
[----:B------:R-:W-:-:S03]  /*1530*/  IADD3 R6, P0, PT, R6, 0x1, RZ ;  /* 0x0000000106067810 */ /* 0x000fc60007f1e0ff */
[----:B------:R-:W-:Y:S01]  /*1540*/  UIADD3.X UR4, UPT, UPT, UR4, -0x1, URZ, UP0, !UPT ;  /* 0xffffffff04047890 */ /* 0x000fe200087fe4ff */
[----:B------:R-:W-:Y:S01]  /*1550*/  IADD3.X R8, PT, PT, RZ, R8, RZ, P0, !PT ;  /* 0x00000008ff087210 */ /* 0x000fe200007fe4ff */
[----:B------:R-:W-:-:S04]  /*1560*/  UISETP.NE.U32.AND UP0, UPT, UR9, URZ, UPT ;  /* 0x000000ff0900728c */ /* 0x000fc8000bf05070 */
[----:B------:R-:W-:Y:S01]  /*1570*/  UISETP.NE.AND.EX UP0, UPT, UR4, URZ, UPT, UP0 ;  /* 0x000000ff0400728c */ /* 0x000fe2000bf05300 */
[----:B0123-5:R-:W-:-:S05]  /*1580*/  FFMA R11, R14, R16, R11 ;  /* 0x000000100e0b7223 */ /* 0x02ffca000000000b */
[----:B------:R0:W-:Y:S03]  /*1590*/  STG.E desc[UR12][R2.64], R11 ;  /* 0x0000000b02007986 */ /* 0x0001e6000c10190c */
[----:B------:R-:W-:Y:S05]  /*15a0*/  BRA.U UP0, `(.L_x_8) ;  /* 0xfffffffd00a47547 */ /* 0x000fea000b83ffff */
[----:B------:R-:W-:Y:S05]  /*15b0*/  EXIT ;  /* 0x000000000000794d */ /* 0x000fea0003800000 */
        .weak           $__internal_0_$__cuda_sm20_rem_u64
        .type           $__internal_0_$__cuda_sm20_rem_u64,@function
        .size           $__internal_0_$__cuda_sm20_rem_u64,(.L_x_10 - $__internal_0_$__cuda_sm20_rem_u64)
$__internal_0_$__cuda_sm20_rem_u64:
[----:B------:R-:W0:Y:S01]  /*15c0*/  LDCU.64 UR4, c[0x0][0x398] ;  /* 0x00007300ff0477ac */ /* 0x000e220008000a00 */
[----:B------:R-:W1:Y:S01]  /*15d0*/  LDC.64 R2, c[0x0][0x398] ;  /* 0x0000e600ff027b82 */ /* 0x000e620000000a00 */
[----:B0-----:R-:W0:Y:S08]  /*15e0*/  I2F.U64.RP R6, UR4 ;  /* 0x0000000400067d12 */ /* 0x001e300008309000 */
[----:B0-----:R-:W0:Y:S02]  /*15f0*/  MUFU.RCP R6, R6 ;  /* 0x0000000600067308 */ /* 0x001e240000001000 */
[----:B0-----:R-:W-:-:S06]  /*1600*/  VIADD R4, R6, 0x1ffffffe ;  /* 0x1ffffffe06047836 */ /* 0x001fcc0000000000 */
[----:B------:R-:W1:Y:S02]  /*1610*/  F2I.U64.TRUNC R4, R4 ;  /* 0x0000000400047311 */ /* 0x000e64000020d800 */
[----:B-1----:R-:W-:-:S04]  /*1620*/  IMAD.WIDE.U32 R8, R4, R2, RZ ;  /* 0x0000000204087225 */ /* 0x002fc800078e00ff */
[----:B------:R-:W-:Y:S01]  /*1630*/  IMAD R9, R4, R3, R9 ;  /* 0x0000000304097224 */ /* 0x000fe200078e0209 */
[----:B------:R-:W-:-:S03]  /*1640*/  IADD3 R11, P0, PT, RZ, -R8, RZ ;  /* 0x80000008ff0b7210 */ /* 0x000fc60007f1e0ff */
[----:B------:R-:W-:Y:S02]  /*1650*/  IMAD R9, R5, R2, R9 ;  /* 0x0000000205097224 */ /* 0x000fe400078e0209 */
[----:B------:R-:W-:-:S04]  /*1660*/  IMAD.HI.U32 R8, R4, R11, RZ ;  /* 0x0000000b04087227 */ /* 0x000fc800078e00ff */
[----:B------:R-:W-:Y:S02]  /*1670*/  IMAD.X R13, RZ, RZ, ~R9, P0 ;  /* 0x000000ffff0d7224 */ /* 0x000fe400000e0e09 */
[----:B------:R-:W-:Y:S02]  /*1680*/  IMAD.MOV.U32 R9, RZ, RZ, R4 ;  /* 0x000000ffff097224 */ /* 0x000fe400078e0004 */
[-C--:B------:R-:W-:Y:S02]  /*1690*/  IMAD R15, R5, R13.reuse, RZ ;  /* 0x0000000d050f7224 */ /* 0x080fe400078e02ff */
[----:B------:R-:W-:-:S04]  /*16a0*/  IMAD.WIDE.U32 R8, P0, R4, R13, R8 ;  /* 0x0000000d04087225 */ /* 0x000fc80007800008 */
[----:B------:R-:W-:-:S04]  /*16b0*/  IMAD.HI.U32 R13, R5, R13, RZ ;  /* 0x0000000d050d7227 */ /* 0x000fc800078e00ff */
[----:B------:R-:W-:Y:S01]  /*16c0*/  IMAD.HI.U32 R8, P1, R5, R11, R8 ;  /* 0x0000000b05087227 */ /* 0x000fe20007820008 */
[----:B------:R-:W-:-:S04]  /*16d0*/  IADD3.X R6, PT, PT, R13, R5, RZ, P0, !PT ;  /* 0x000000050d067210 */ /* 0x000fc800007fe4ff */
[----:B------:R-:W-:-:S04]  /*16e0*/  IADD3 R9, P2, PT, R15, R8, RZ ;  /* 0x000000080f097210 */ /* 0x000fc80007f5e0ff */
[----:B------:R-:W-:Y:S01]  /*16f0*/  IADD3.X R11, PT, PT, RZ, RZ, R6, P2, P1 ;  /* 0x000000ffff0b7210 */ /* 0x000fe200017e2406 */
[----:B------:R-:W-:-:S04]  /*1700*/  IMAD.WIDE.U32 R4, R9, R2, RZ ;  /* 0x0000000209047225 */ /* 0x000fc800078e00ff */
[----:B------:R-:W-:Y:S01]  /*1710*/  IMAD R5, R9, R3, R5 ;  /* 0x0000000309057224 */ /* 0x000fe200078e0205 */
[----:B------:R-:W-:-:S03]  /*1720*/  IADD3 R13, P0, PT, RZ, -R4, RZ ;  /* 0x80000004ff0d7210 */ /* 0x000fc60007f1e0ff */
[----:B------:R-:W-:Y:S02]  /*1730*/  IMAD R5, R11, R2, R5 ;  /* 0x000000020b057224 */ /* 0x000fe400078e0205 */
[----:B------:R-:W-:-:S04]  /*1740*/  IMAD.HI.U32 R8, R9, R13, RZ ;  /* 0x0000000d09087227 */ /* 0x000fc800078e00ff */
[----:B------:R-:W-:-:S04]  /*1750*/  IMAD.X R4, RZ, RZ, ~R5, P0 ;  /* 0x000000ffff047224 */ /* 0x000fc800000e0e05 */
[----:B------:R-:W-:-:S04]  /*1760*/  IMAD.WIDE.U32 R8, P0, R9, R4, R8 ;  /* 0x0000000409087225 */ /* 0x000fc80007800008 */
[C---:B------:R-:W-:Y:S02]  /*1770*/  IMAD R5, R11.reuse, R4, RZ ;  /* 0x000000040b057224 */ /* 0x040fe400078e02ff */
[----:B------:R-:W-:-:S04]  /*1780*/  IMAD.HI.U32 R6, P1, R11, R13, R8 ;  /* 0x0000000d0b067227 */ /* 0x000fc80007820008 */
[----:B------:R-:W-:Y:S01]  /*1790*/  IMAD.HI.U32 R8, R11, R4, RZ ;  /* 0x000000040b087227 */ /* 0x000fe200078e00ff */
[----:B------:R-:W-:-:S03]  /*17a0*/  IADD3 R6, P2, PT, R5, R6, RZ ;  /* 0x0000000605067210 */ /* 0x000fc60007f5e0ff */
[----:B------:R-:W-:Y:S02]  /*17b0*/  IMAD.X R11, R8, 0x1, R11, P0 ;  /* 0x00000001080b7824 */ /* 0x000fe400000e060b */
[----:B------:R-:W-:-:S03]  /*17c0*/  IMAD.HI.U32 R4, R6, R7, RZ ;  /* 0x0000000706047227 */ /* 0x000fc600078e00ff */
[----:B------:R-:W-:Y:S01]  /*17d0*/  IADD3.X R11, PT, PT, RZ, RZ, R11, P2, P1 ;  /* 0x000000ffff0b7210 */ /* 0x000fe200017e240b */
[----:B------:R-:W-:Y:S02]  /*17e0*/  IMAD.MOV.U32 R5, RZ, RZ, RZ ;  /* 0x000000ffff057224 */ /* 0x000fe400078e00ff */
[----:B------:R-:W-:-:S04]  /*17f0*/  IMAD.WIDE.U32 R4, RZ, R6, R4 ;  /* 0x00000006ff047225 */ /* 0x000fc800078e0004 */
[----:B------:R-:W-:-:S05]  /*1800*/  IMAD.HI.U32 R4, P0, R11, R7, R4 ;  /* 0x000000070b047227 */ /* 0x000fca0007800004 */
[----:B------:R-:W-:Y:S02]  /*1810*/  IADD3 R9, P1, PT, RZ, R4, RZ ;  /* 0x00000004ff097210 */ /* 0x000fe40007f3e0ff */
[----:B------:R-:W-:-:S03]  /*1820*/  IADD3.X R6, PT, PT, RZ, RZ, RZ, P0, !PT ;  /* 0x000000ffff067210 */ /* 0x000fc600007fe4ff */
[----:B------:R-:W-:-:S04]  /*1830*/  IMAD.WIDE.U32 R4, R9, R2, RZ ;  /* 0x0000000209047225 */ /* 0x000fc800078e00ff */
[----:B------:R-:W-:Y:S02]  /*1840*/  IMAD.X R11, RZ, RZ, R6, P1 ;  /* 0x000000ffff0b7224 */ /* 0x000fe400008e0606 */
[----:B------:R-:W-:Y:S01]  /*1850*/  IMAD R9, R9, R3, R5 ;  /* 0x0000000309097224 */ /* 0x000fe200078e0205 */
[----:B------:R-:W-:-:S03]  /*1860*/  IADD3 R5, P1, PT, -R4, R7, RZ ;  /* 0x0000000704057210 */ /* 0x000fc60007f3e1ff */
[-C--:B------:R-:W-:Y:S01]  /*1870*/  IMAD R9, R11, R2.reuse, R9 ;  /* 0x000000020b097224 */ /* 0x080fe200078e0209 */
[----:B------:R-:W-:-:S03]  /*1880*/  ISETP.GE.U32.AND P0, PT, R5, R2, PT ;  /* 0x000000020500720c */ /* 0x000fc60003f06070 */
[----:B------:R-:W-:Y:S01]  /*1890*/  IMAD.X R4, RZ, RZ, ~R9, P1 ;  /* 0x000000ffff047224 */ /* 0x000fe200008e0e09 */
[----:B------:R-:W-:-:S04]  /*18a0*/  IADD3 R9, P1, PT, R5, -R2, RZ ;  /* 0x8000000205097210 */ /* 0x000fc80007f3e0ff */
[C---:B------:R-:W-:Y:S01]  /*18b0*/  ISETP.GE.U32.AND.EX P0, PT, R4.reuse, R3, PT, P0 ;  /* 0x000000030400720c */ /* 0x040fe20003f06100 */
[----:B------:R-:W-:Y:S01]  /*18c0*/  IMAD.X R6, R4, 0x1, ~R3, P1 ;  /* 0x0000000104067824 */ /* 0x000fe200008e0e03 */
[----:B------:R-:W-:Y:S02]  /*18d0*/  ISETP.NE.U32.AND P1, PT, R2, RZ, PT ;  /* 0x000000ff0200720c */ /* 0x000fe40003f25070 */
[----:B------:R-:W-:Y:S02]  /*18e0*/  SEL R9, R9, R5, P0 ;  /* 0x0000000509097207 */ /* 0x000fe40000000000 */
[----:B------:R-:W-:Y:S02]  /*18f0*/  SEL R6, R6, R4, P0 ;  /* 0x0000000406067207 */ /* 0x000fe40000000000 */
[CC--:B------:R-:W-:Y:S02]  /*1900*/  ISETP.GE.U32.AND P0, PT, R9.reuse, R2.reuse, PT ;  /* 0x000000020900720c */ /* 0x0c0fe40003f06070 */
[----:B------:R-:W-:Y:S01]  /*1910*/  IADD3 R4, P2, PT, R9, -R2, RZ ;  /* 0x8000000209047210 */ /* 0x000fe20007f5e0ff */
[----:B------:R-:W-:Y:S01]  /*1920*/  IMAD.MOV.U32 R2, RZ, RZ, R0 ;  /* 0x000000ffff027224 */ /* 0x000fe200078e0000 */
[----:B------:R-:W-:-:S02]  /*1930*/  ISETP.GE.U32.AND.EX P0, PT, R6, R3, PT, P0 ;  /* 0x000000030600720c */ /* 0x000fc40003f06100 */
[----:B------:R-:W-:Y:S02]  /*1940*/  IADD3.X R5, PT, PT, R6, ~R3, RZ, P2, !PT ;  /* 0x8000000306057210 */ /* 0x000fe400017fe4ff */
[----:B------:R-:W-:Y:S01]  /*1950*/  ISETP.NE.AND.EX P1, PT, R3, RZ, PT, P1 ;  /* 0x000000ff0300720c */ /* 0x000fe20003f25310 */
[----:B------:R-:W-:Y:S01]  /*1960*/  IMAD.MOV.U32 R3, RZ, RZ, 0x0 ;  /* 0x00000000ff037424 */ /* 0x000fe200078e00ff */
[----:B------:R-:W-:Y:S02]  /*1970*/  SEL R4, R4, R9, P0 ;  /* 0x0000000904047207 */ /* 0x000fe40000000000 */
[----:B------:R-:W-:Y:S02]  /*1980*/  SEL R5, R5, R6, P0 ;  /* 0x0000000605057207 */ /* 0x000fe40000000000 */
[----:B------:R-:W-:Y:S02]  /*1990*/  SEL R4, R4, 0xffffffff, P1 ;  /* 0xffffffff04047807 */ /* 0x000fe40000800000 */
[----:B------:R-:W-:Y:S01]  /*19a0*/  SEL R5, R5, 0xffffffff, P1 ;  /* 0xffffffff05057807 */ /* 0x000fe20000800000 */
[----:B------:R-:W-:Y:S06]  /*19b0*/  RET.REL.NODEC R2 `(_Z13matmul_kernelPKfS0_Pfm) ;  /* 0xffffffe402907950 */ /* 0x000fec0003c3ffff */
.L_x_9:
[----:B------:R-:W-:-:S00]  /*19c0*/  BRA `(.L_x_9) ;  /* 0xfffffffc00fc7947 */ /* 0x000fc0000383ffff */
[----:B------:R-:W-:-:S00]  /*19d0*/  NOP ;  /* 0x0000000000007918 */ /* 0x000fc00000000000 */
        /* <DEDUP_REMOVED lines=10> */
.L_x_10:


//--------------------- .nv.shared.reserved.0     --------------------------
	.section	.nv.shared.reserved.0,"aw",@nobits
	.weak		__nv_reservedSMEM_offset_0_alias
	.size		__nv_reservedSMEM_offset_0_alias, 0, 64
	.other		__nv_reservedSMEM_offset_0_alias,@"STO_CUDA_RESERVED_SHARED STV_DEFAULT"
__nv_reservedSMEM_offset_0_alias:
	.zero		0
	.zero		64


//--------------------- .nv.constant0._Z13matmul_kernelPKfS0_Pfm --------------------------
	.section	.nv.constant0._Z13matmul_kernelPKfS0_Pfm,"a",@progbits
	.sectionflags	@""
	.align	4
.nv.constant0._Z13matmul_kernelPKfS0_Pfm:
	.zero		928


//--------------------- SYMBOLS --------------------------

	.type		.nv.reservedSmem.offset0,@object
	.size		.nv.reservedSmem.offset0,0x4
